//
// Generated by NVIDIA NVVM Compiler
//
// Compiler Build ID: CL-36424714
// Cuda compilation tools, release 13.0, V13.0.88
// Based on NVVM 20.0.0
//

.version 9.0
.target sm_100
.address_size 64

	// .globl	_Z10image_blurPiS_i

.visible .entry _Z10image_blurPiS_i(
	.param .u64 .ptr .align 1 _Z10image_blurPiS_i_param_0,
	.param .u64 .ptr .align 1 _Z10image_blurPiS_i_param_1,
	.param .u32 _Z10image_blurPiS_i_param_2
)
{
	.reg .pred 	%p<29>;
	.reg .b32 	%r<198>;
	.reg .b64 	%rd<54>;

	ld.param.u64 	%rd3, [_Z10image_blurPiS_i_param_0];
	ld.param.u64 	%rd4, [_Z10image_blurPiS_i_param_1];
	ld.param.u32 	%r26, [_Z10image_blurPiS_i_param_2];
	cvta.to.global.u64 	%rd1, %rd4;
	cvta.to.global.u64 	%rd2, %rd3;
	setp.lt.s32 	%p1, %r26, 1;
	@%p1 bra 	$L__BB0_22;
	mov.u32 	%r28, %tid.x;
	mov.u32 	%r29, %ctaid.x;
	mov.u32 	%r30, %ntid.x;
	mad.lo.s32 	%r31, %r29, %r30, %r28;
	mul.lo.s32 	%r1, %r31, %r26;
	and.b32  	%r2, %r26, 3;
	setp.lt.u32 	%p2, %r26, 4;
	mov.b32 	%r197, 0;
	@%p2 bra 	$L__BB0_12;
	and.b32  	%r197, %r26, 2147483644;
	neg.s32 	%r195, %r197;
	add.s32 	%r194, %r1, 3;
$L__BB0_3:
	.pragma "nounroll";
	add.s32 	%r8, %r194, -3;
	mul.hi.s32 	%r32, %r8, 2139127681;
	shr.u32 	%r33, %r32, 31;
	shr.s32 	%r34, %r32, 8;
	add.s32 	%r35, %r34, %r33;
	mul.lo.s32 	%r36, %r35, 514;
	sub.s32 	%r9, %r8, %r36;
	add.s32 	%r37, %r9, -1;
	setp.gt.u32 	%p3, %r37, 511;
	add.s32 	%r38, %r194, -517;
	setp.gt.u32 	%p4, %r38, 263167;
	or.pred  	%p5, %p4, %p3;
	@%p5 bra 	$L__BB0_5;
	mul.hi.u32 	%r39, %r8, -16711935;
	shr.u32 	%r40, %r39, 9;
	mad.lo.s32 	%r41, %r9, 514, %r40;
	add.s32 	%r42, %r41, -514;
	mul.wide.u32 	%rd5, %r42, 4;
	add.s64 	%rd6, %rd2, %rd5;
	ld.global.u32 	%r43, [%rd6];
	mul.wide.u32 	%rd7, %r41, 4;
	add.s64 	%rd8, %rd2, %rd7;
	ld.global.u32 	%r44, [%rd8+2056];
	add.s32 	%r45, %r44, %r43;
	add.s32 	%r46, %r41, -1;
	mul.wide.u32 	%rd9, %r46, 4;
	add.s64 	%rd10, %rd2, %rd9;
	ld.global.u32 	%r47, [%rd10];
	add.s32 	%r48, %r45, %r47;
	ld.global.u32 	%r49, [%rd8+4];
	add.s32 	%r50, %r48, %r49;
	shr.s32 	%r51, %r50, 31;
	shr.u32 	%r52, %r51, 30;
	add.s32 	%r53, %r50, %r52;
	shr.s32 	%r54, %r53, 2;
	add.s64 	%rd11, %rd1, %rd7;
	st.global.u32 	[%rd11], %r54;
$L__BB0_5:
	add.s32 	%r10, %r194, -2;
	mul.hi.s32 	%r55, %r10, 2139127681;
	shr.u32 	%r56, %r55, 31;
	shr.s32 	%r57, %r55, 8;
	add.s32 	%r58, %r57, %r56;
	mul.lo.s32 	%r59, %r58, 514;
	sub.s32 	%r11, %r10, %r59;
	add.s32 	%r60, %r11, -1;
	setp.gt.u32 	%p6, %r60, 511;
	add.s32 	%r61, %r194, -516;
	setp.gt.u32 	%p7, %r61, 263167;
	or.pred  	%p8, %p7, %p6;
	@%p8 bra 	$L__BB0_7;
	mul.hi.u32 	%r62, %r10, -16711935;
	shr.u32 	%r63, %r62, 9;
	mad.lo.s32 	%r64, %r11, 514, %r63;
	add.s32 	%r65, %r64, -514;
	mul.wide.u32 	%rd12, %r65, 4;
	add.s64 	%rd13, %rd2, %rd12;
	ld.global.u32 	%r66, [%rd13];
	mul.wide.u32 	%rd14, %r64, 4;
	add.s64 	%rd15, %rd2, %rd14;
	ld.global.u32 	%r67, [%rd15+2056];
	add.s32 	%r68, %r67, %r66;
	add.s32 	%r69, %r64, -1;
	mul.wide.u32 	%rd16, %r69, 4;
	add.s64 	%rd17, %rd2, %rd16;
	ld.global.u32 	%r70, [%rd17];
	add.s32 	%r71, %r68, %r70;
	ld.global.u32 	%r72, [%rd15+4];
	add.s32 	%r73, %r71, %r72;
	shr.s32 	%r74, %r73, 31;
	shr.u32 	%r75, %r74, 30;
	add.s32 	%r76, %r73, %r75;
	shr.s32 	%r77, %r76, 2;
	add.s64 	%rd18, %rd1, %rd14;
	st.global.u32 	[%rd18], %r77;
$L__BB0_7:
	add.s32 	%r12, %r194, -1;
	mul.hi.s32 	%r78, %r12, 2139127681;
	shr.u32 	%r79, %r78, 31;
	shr.s32 	%r80, %r78, 8;
	add.s32 	%r81, %r80, %r79;
	mul.lo.s32 	%r82, %r81, 514;
	sub.s32 	%r13, %r12, %r82;
	add.s32 	%r83, %r13, -1;
	setp.gt.u32 	%p9, %r83, 511;
	add.s32 	%r84, %r194, -515;
	setp.gt.u32 	%p10, %r84, 263167;
	or.pred  	%p11, %p10, %p9;
	@%p11 bra 	$L__BB0_9;
	mul.hi.u32 	%r85, %r12, -16711935;
	shr.u32 	%r86, %r85, 9;
	mad.lo.s32 	%r87, %r13, 514, %r86;
	add.s32 	%r88, %r87, -514;
	mul.wide.u32 	%rd19, %r88, 4;
	add.s64 	%rd20, %rd2, %rd19;
	ld.global.u32 	%r89, [%rd20];
	mul.wide.u32 	%rd21, %r87, 4;
	add.s64 	%rd22, %rd2, %rd21;
	ld.global.u32 	%r90, [%rd22+2056];
	add.s32 	%r91, %r90, %r89;
	add.s32 	%r92, %r87, -1;
	mul.wide.u32 	%rd23, %r92, 4;
	add.s64 	%rd24, %rd2, %rd23;
	ld.global.u32 	%r93, [%rd24];
	add.s32 	%r94, %r91, %r93;
	ld.global.u32 	%r95, [%rd22+4];
	add.s32 	%r96, %r94, %r95;
	shr.s32 	%r97, %r96, 31;
	shr.u32 	%r98, %r97, 30;
	add.s32 	%r99, %r96, %r98;
	shr.s32 	%r100, %r99, 2;
	add.s64 	%rd25, %rd1, %rd21;
	st.global.u32 	[%rd25], %r100;
$L__BB0_9:
	mul.hi.s32 	%r101, %r194, 2139127681;
	shr.u32 	%r102, %r101, 31;
	shr.s32 	%r103, %r101, 8;
	add.s32 	%r104, %r103, %r102;
	mul.lo.s32 	%r105, %r104, 514;
	sub.s32 	%r14, %r194, %r105;
	add.s32 	%r106, %r14, -1;
	setp.gt.u32 	%p12, %r106, 511;
	add.s32 	%r107, %r194, -514;
	setp.gt.u32 	%p13, %r107, 263167;
	or.pred  	%p14, %p13, %p12;
	@%p14 bra 	$L__BB0_11;
	mul.hi.u32 	%r108, %r194, -16711935;
	shr.u32 	%r109, %r108, 9;
	mad.lo.s32 	%r110, %r14, 514, %r109;
	add.s32 	%r111, %r110, -514;
	mul.wide.u32 	%rd26, %r111, 4;
	add.s64 	%rd27, %rd2, %rd26;
	ld.global.u32 	%r112, [%rd27];
	mul.wide.u32 	%rd28, %r110, 4;
	add.s64 	%rd29, %rd2, %rd28;
	ld.global.u32 	%r113, [%rd29+2056];
	add.s32 	%r114, %r113, %r112;
	add.s32 	%r115, %r110, -1;
	mul.wide.u32 	%rd30, %r115, 4;
	add.s64 	%rd31, %rd2, %rd30;
	ld.global.u32 	%r116, [%rd31];
	add.s32 	%r117, %r114, %r116;
	ld.global.u32 	%r118, [%rd29+4];
	add.s32 	%r119, %r117, %r118;
	shr.s32 	%r120, %r119, 31;
	shr.u32 	%r121, %r120, 30;
	add.s32 	%r122, %r119, %r121;
	shr.s32 	%r123, %r122, 2;
	add.s64 	%rd32, %rd1, %rd28;
	st.global.u32 	[%rd32], %r123;
$L__BB0_11:
	add.s32 	%r195, %r195, 4;
	add.s32 	%r194, %r194, 4;
	setp.ne.s32 	%p15, %r195, 0;
	@%p15 bra 	$L__BB0_3;
$L__BB0_12:
	setp.eq.s32 	%p16, %r2, 0;
	@%p16 bra 	$L__BB0_22;
	setp.eq.s32 	%p17, %r2, 1;
	@%p17 bra 	$L__BB0_19;
	add.s32 	%r18, %r197, %r1;
	mul.hi.s32 	%r124, %r18, 2139127681;
	shr.u32 	%r125, %r124, 31;
	shr.s32 	%r126, %r124, 8;
	add.s32 	%r127, %r126, %r125;
	mul.lo.s32 	%r128, %r127, 514;
	sub.s32 	%r19, %r18, %r128;
	add.s32 	%r129, %r19, -1;
	setp.gt.u32 	%p18, %r129, 511;
	add.s32 	%r130, %r18, -514;
	setp.gt.u32 	%p19, %r130, 263167;
	or.pred  	%p20, %p19, %p18;
	@%p20 bra 	$L__BB0_16;
	mul.hi.u32 	%r131, %r18, -16711935;
	shr.u32 	%r132, %r131, 9;
	mad.lo.s32 	%r133, %r19, 514, %r132;
	add.s32 	%r134, %r133, -514;
	mul.wide.u32 	%rd33, %r134, 4;
	add.s64 	%rd34, %rd2, %rd33;
	ld.global.u32 	%r135, [%rd34];
	mul.wide.u32 	%rd35, %r133, 4;
	add.s64 	%rd36, %rd2, %rd35;
	ld.global.u32 	%r136, [%rd36+2056];
	add.s32 	%r137, %r136, %r135;
	add.s32 	%r138, %r133, -1;
	mul.wide.u32 	%rd37, %r138, 4;
	add.s64 	%rd38, %rd2, %rd37;
	ld.global.u32 	%r139, [%rd38];
	add.s32 	%r140, %r137, %r139;
	ld.global.u32 	%r141, [%rd36+4];
	add.s32 	%r142, %r140, %r141;
	shr.s32 	%r143, %r142, 31;
	shr.u32 	%r144, %r143, 30;
	add.s32 	%r145, %r142, %r144;
	shr.s32 	%r146, %r145, 2;
	add.s64 	%rd39, %rd1, %rd35;
	st.global.u32 	[%rd39], %r146;
$L__BB0_16:
	add.s32 	%r20, %r18, 1;
	mul.hi.s32 	%r147, %r20, 2139127681;
	shr.u32 	%r148, %r147, 31;
	shr.s32 	%r149, %r147, 8;
	add.s32 	%r150, %r149, %r148;
	mul.lo.s32 	%r151, %r150, 514;
	sub.s32 	%r21, %r20, %r151;
	add.s32 	%r152, %r21, -1;
	setp.gt.u32 	%p21, %r152, 511;
	add.s32 	%r153, %r18, -513;
	setp.gt.u32 	%p22, %r153, 263167;
	or.pred  	%p23, %p22, %p21;
	@%p23 bra 	$L__BB0_18;
	mul.hi.u32 	%r154, %r20, -16711935;
	shr.u32 	%r155, %r154, 9;
	mad.lo.s32 	%r156, %r21, 514, %r155;
	add.s32 	%r157, %r156, -514;
	mul.wide.u32 	%rd40, %r157, 4;
	add.s64 	%rd41, %rd2, %rd40;
	ld.global.u32 	%r158, [%rd41];
	mul.wide.u32 	%rd42, %r156, 4;
	add.s64 	%rd43, %rd2, %rd42;
	ld.global.u32 	%r159, [%rd43+2056];
	add.s32 	%r160, %r159, %r158;
	add.s32 	%r161, %r156, -1;
	mul.wide.u32 	%rd44, %r161, 4;
	add.s64 	%rd45, %rd2, %rd44;
	ld.global.u32 	%r162, [%rd45];
	add.s32 	%r163, %r160, %r162;
	ld.global.u32 	%r164, [%rd43+4];
	add.s32 	%r165, %r163, %r164;
	shr.s32 	%r166, %r165, 31;
	shr.u32 	%r167, %r166, 30;
	add.s32 	%r168, %r165, %r167;
	shr.s32 	%r169, %r168, 2;
	add.s64 	%rd46, %rd1, %rd42;
	st.global.u32 	[%rd46], %r169;
$L__BB0_18:
	add.s32 	%r197, %r197, 2;
$L__BB0_19:
	and.b32  	%r170, %r26, 1;
	setp.eq.b32 	%p24, %r170, 1;
	not.pred 	%p25, %p24;
	@%p25 bra 	$L__BB0_22;
	add.s32 	%r24, %r197, %r1;
	mul.hi.s32 	%r171, %r24, 2139127681;
	shr.u32 	%r172, %r171, 31;
	shr.s32 	%r173, %r171, 8;
	add.s32 	%r174, %r173, %r172;
	mul.lo.s32 	%r175, %r174, 514;
	sub.s32 	%r25, %r24, %r175;
	add.s32 	%r176, %r25, -1;
	setp.gt.u32 	%p26, %r176, 511;
	add.s32 	%r177, %r24, -514;
	setp.gt.u32 	%p27, %r177, 263167;
	or.pred  	%p28, %p27, %p26;
	@%p28 bra 	$L__BB0_22;
	mul.hi.u32 	%r178, %r24, -16711935;
	shr.u32 	%r179, %r178, 9;
	mad.lo.s32 	%r180, %r25, 514, %r179;
	add.s32 	%r181, %r180, -514;
	mul.wide.u32 	%rd47, %r181, 4;
	add.s64 	%rd48, %rd2, %rd47;
	ld.global.u32 	%r182, [%rd48];
	mul.wide.u32 	%rd49, %r180, 4;
	add.s64 	%rd50, %rd2, %rd49;
	ld.global.u32 	%r183, [%rd50+2056];
	add.s32 	%r184, %r183, %r182;
	add.s32 	%r185, %r180, -1;
	mul.wide.u32 	%rd51, %r185, 4;
	add.s64 	%rd52, %rd2, %rd51;
	ld.global.u32 	%r186, [%rd52];
	add.s32 	%r187, %r184, %r186;
	ld.global.u32 	%r188, [%rd50+4];
	add.s32 	%r189, %r187, %r188;
	shr.s32 	%r190, %r189, 31;
	shr.u32 	%r191, %r190, 30;
	add.s32 	%r192, %r189, %r191;
	shr.s32 	%r193, %r192, 2;
	add.s64 	%rd53, %rd1, %rd49;
	st.global.u32 	[%rd53], %r193;
$L__BB0_22:
	ret;

}


// ===== COMPILED SASS (sm_100) =====

	.target	sm_100

	.elftype	@"ET_EXEC"


//--------------------- .note.nv.tkinfo           --------------------------
	.section	.note.nv.tkinfo,"",@"SHT_NOTE"
	.sectionflags	@"SHF_NOTE_NV_TKINFO"
	.tkinfo
        /*0018*/ 	.word	0x00000002
        /*0030*/ 	.string	""
        /*0030*/ 	.string	"ptxas"
        /*0030*/ 	.string	"Cuda compilation tools, release 13.0, V13.0.88"
        /*0030*/ 	.string	"Build cuda_13.0.r13.0/compiler.36424714_0"
        /*0030*/ 	.string	"-arch sm_100 -m 64 "



//--------------------- .note.nv.cuinfo           --------------------------
	.section	.note.nv.cuinfo,"",@"SHT_NOTE"
	.sectionflags	@"SHF_NOTE_NV_CUINFO"
        /*0018*/ 	.short	0x0002
        /*001a*/ 	.short	0x0064
        /*001c*/ 	.short	0x0082
	.zero		2


//--------------------- .nv.info                  --------------------------
	.section	.nv.info,"",@"SHT_CUDA_INFO"
	.align	4


	//----- nvinfo : EIATTR_REGCOUNT
	.align		4
        /*0000*/ 	.byte	0x04, 0x2f
        /*0002*/ 	.short	(.L_1 - .L_0)
	.align		4
.L_0:
        /*0004*/ 	.word	index@(_Z10image_blurPiS_i)
        /*0008*/ 	.word	0x00000018


	//----- nvinfo : EIATTR_FRAME_SIZE
	.align		4
.L_1:
        /*000c*/ 	.byte	0x04, 0x11
        /*000e*/ 	.short	(.L_3 - .L_2)
	.align		4
.L_2:
        /*0010*/ 	.word	index@(_Z10image_blurPiS_i)
        /*0014*/ 	.word	0x00000000


	//----- nvinfo : EIATTR_MIN_STACK_SIZE
	.align		4
.L_3:
        /*0018*/ 	.byte	0x04, 0x12
        /*001a*/ 	.short	(.L_5 - .L_4)
	.align		4
.L_4:
        /*001c*/ 	.word	index@(_Z10image_blurPiS_i)
        /*0020*/ 	.word	0x00000000
.L_5:


//--------------------- .nv.compat                --------------------------
	.section	.nv.compat,"",@"SHT_CUDA_COMPAT_INFO"
	.align	4
        /*0000*/ 	.byte	0x02, 0x09, 0x00, 0x00, 0x02, 0x02, 0x01, 0x00, 0x02, 0x05, 0x05, 0x00, 0x03, 0x07, 0x01, 0x01
        /*0010*/ 	.byte	0x02, 0x03, 0x00, 0x00, 0x02, 0x06, 0x01, 0x00, 0x04, 0x0b, 0x08, 0x00, 0x09, 0x00, 0x00, 0x00
        /*0020*/ 	.byte	0x00, 0x00, 0x00, 0x00


//--------------------- .nv.info._Z10image_blurPiS_i --------------------------
	.section	.nv.info._Z10image_blurPiS_i,"",@"SHT_CUDA_INFO"
	.sectionflags	@""
	.align	4


	//----- nvinfo : EIATTR_CUDA_API_VERSION
	.align		4
        /*0000*/ 	.byte	0x04, 0x37
        /*0002*/ 	.short	(.L_7 - .L_6)
.L_6:
        /*0004*/ 	.word	0x00000082


	//----- nvinfo : EIATTR_KPARAM_INFO
	.align		4
.L_7:
        /*0008*/ 	.byte	0x04, 0x17
        /*000a*/ 	.short	(.L_9 - .L_8)
.L_8:
        /*000c*/ 	.word	0x00000000
        /*0010*/ 	.short	0x0002
        /*0012*/ 	.short	0x0010
        /*0014*/ 	.byte	0x00, 0xf0, 0x11, 0x00


	//----- nvinfo : EIATTR_KPARAM_INFO
	.align		4
.L_9:
        /*0018*/ 	.byte	0x04, 0x17
        /*001a*/ 	.short	(.L_11 - .L_10)
.L_10:
        /*001c*/ 	.word	0x00000000
        /*0020*/ 	.short	0x0001
        /*0022*/ 	.short	0x0008
        /*0024*/ 	.byte	0x00, 0xf5, 0x21, 0x00


	//----- nvinfo : EIATTR_KPARAM_INFO
	.align		4
.L_11:
        /*0028*/ 	.byte	0x04, 0x17
        /*002a*/ 	.short	(.L_13 - .L_12)
.L_12:
        /*002c*/ 	.word	0x00000000
        /*0030*/ 	.short	0x0000
        /*0032*/ 	.short	0x0000
        /*0034*/ 	.byte	0x00, 0xf5, 0x21, 0x00


	//----- nvinfo : EIATTR_SPARSE_MMA_MASK
	.align		4
.L_13:
        /*0038*/ 	.byte	0x03, 0x50
        /*003a*/ 	.short	0x0000


	//----- nvinfo : EIATTR_MAXREG_COUNT
	.align		4
        /*003c*/ 	.byte	0x03, 0x1b
        /*003e*/ 	.short	0x00ff


	//----- nvinfo : EIATTR_MERCURY_ISA_VERSION
	.align		4
        /*0040*/ 	.byte	0x03, 0x5f
        /*0042*/ 	.short	0x0101


	//----- nvinfo : EIATTR_VRC_CTA_INIT_COUNT
	.align		4
        /*0044*/ 	.byte	0x02, 0x4a
	.zero		1
	.zero		1


	//----- nvinfo : EIATTR_EXIT_INSTR_OFFSETS
	.align		4
        /*0048*/ 	.byte	0x04, 0x1c
        /*004a*/ 	.short	(.L_15 - .L_14)


	//   ....[0]....
.L_14:
        /*004c*/ 	.word	0x00000030


	//   ....[1]....
        /*0050*/ 	.word	0x000008c0


	//   ....[2]....
        /*0054*/ 	.word	0x00000d30


	//   ....[3]....
        /*0058*/ 	.word	0x00000dd0


	//   ....[4]....
        /*005c*/ 	.word	0x00000f30


	//----- nvinfo : EIATTR_CRS_STACK_SIZE
	.align		4
.L_15:
        /*0060*/ 	.byte	0x04, 0x1e
        /*0062*/ 	.short	(.L_17 - .L_16)
.L_16:
        /*0064*/ 	.word	0x00000000


	//----- nvinfo : EIATTR_CBANK_PARAM_SIZE
	.align		4
.L_17:
        /*0068*/ 	.byte	0x03, 0x19
        /*006a*/ 	.short	0x0014


	//----- nvinfo : EIATTR_PARAM_CBANK
	.align		4
        /*006c*/ 	.byte	0x04, 0x0a
        /*006e*/ 	.short	(.L_19 - .L_18)
	.align		4
.L_18:
        /*0070*/ 	.word	index@(.nv.constant0._Z10image_blurPiS_i)
        /*0074*/ 	.short	0x0380
        /*0076*/ 	.short	0x0014


	//----- nvinfo : EIATTR_SW_WAR
	.align		4
.L_19:
        /*0078*/ 	.byte	0x04, 0x36
        /*007a*/ 	.short	(.L_21 - .L_20)
.L_20:
        /*007c*/ 	.word	0x00000008
.L_21:


//--------------------- .nv.callgraph             --------------------------
	.section	.nv.callgraph,"",@"SHT_CUDA_CALLGRAPH"
	.align	4
	.sectionentsize	8
	.align		4
        /*0000*/ 	.word	0x00000000
	.align		4
        /*0004*/ 	.word	0xffffffff
	.align		4
        /*0008*/ 	.word	0x00000000
	.align		4
        /*000c*/ 	.word	0xfffffffe
	.align		4
        /*0010*/ 	.word	0x00000000
	.align		4
        /*0014*/ 	.word	0xfffffffd
	.align		4
        /*0018*/ 	.word	0x00000000
	.align		4
        /*001c*/ 	.word	0xfffffffc


//--------------------- .text._Z10image_blurPiS_i --------------------------
	.section	.text._Z10image_blurPiS_i,"ax",@progbits
	.align	128
        .global         _Z10image_blurPiS_i
        .type           _Z10image_blurPiS_i,@function
        .size           _Z10image_blurPiS_i,(.L_x_6 - _Z10image_blurPiS_i)
        .other          _Z10image_blurPiS_i,@"STO_CUDA_ENTRY STV_DEFAULT"
_Z10image_blurPiS_i:
.text._Z10image_blurPiS_i:
[----:B------:R-:W-:Y:S08]  /*0000*/  LDC R1, c[0x0][0x37c] ;  /* 0x0000df00ff017b82 */ /* 0x000ff00000000800 */
[----:B------:R-:W0:Y:S02]  /*0010*/  LDC R5, c[0x0][0x390] ;  /* 0x0000e400ff057b82 */ /* 0x000e240000000800 */
[----:B0-----:R-:W-:-:S13]  /*0020*/  ISETP.GE.AND P0, PT, R5, 0x1, PT ;  /* 0x000000010500780c */ /* 0x001fda0003f06270 */
[----:B------:R-:W-:Y:S05]  /*0030*/  @!P0 EXIT ;  /* 0x000000000000894d */ /* 0x000fea0003800000 */
[----:B------:R-:W0:Y:S01]  /*0040*/  S2R R0, SR_TID.X ;  /* 0x0000000000007919 */ /* 0x000e220000002100 */
[----:B------:R-:W0:Y:S01]  /*0050*/  S2UR UR4, SR_CTAID.X ;  /* 0x00000000000479c3 */ /* 0x000e220000002500 */
[C---:B------:R-:W-:Y:S02]  /*0060*/  ISETP.GE.U32.AND P0, PT, R5.reuse, 0x4, PT ;  /* 0x000000040500780c */ /* 0x040fe40003f06070 */
[----:B------:R-:W-:-:S04]  /*0070*/  LOP3.LUT R10, R5, 0x3, RZ, 0xc0, !PT ;  /* 0x00000003050a7812 */ /* 0x000fc800078ec0ff */
[----:B------:R-:W-:Y:S01]  /*0080*/  ISETP.NE.AND P2, PT, R10, RZ, PT ;  /* 0x000000ff0a00720c */ /* 0x000fe20003f45270 */
[----:B------:R-:W0:Y:S02]  /*0090*/  LDC R3, c[0x0][0x360] ;  /* 0x0000d800ff037b82 */ /* 0x000e240000000800 */
[----:B0-----:R-:W-:Y:S01]  /*00a0*/  IMAD R0, R3, UR4, R0 ;  /* 0x0000000403007c24 */ /* 0x001fe2000f8e0200 */
[----:B------:R-:W0:Y:S01]  /*00b0*/  LDCU.64 UR4, c[0x0][0x358] ;  /* 0x00006b00ff0477ac */ /* 0x000e220008000a00 */
[----:B------:R-:W-:Y:S02]  /*00c0*/  IMAD.MOV.U32 R3, RZ, RZ, RZ ;  /* 0x000000ffff037224 */ /* 0x000fe400078e00ff */
[----:B------:R-:W-:Y:S06]  /*00d0*/  @!P0 BRA `(.L_x_0) ;  /* 0x0000000400f88947 */ /* 0x000fec0003800000 */
[----:B------:R-:W-:Y:S01]  /*00e0*/  LOP3.LUT R3, R5, 0x7ffffffc, RZ, 0xc0, !PT ;  /* 0x7ffffffc05037812 */ /* 0x000fe200078ec0ff */
[----:B------:R-:W-:-:S04]  /*00f0*/  IMAD R2, R0, R5, 0x3 ;  /* 0x0000000300027424 */ /* 0x000fc800078e0205 */
[----:B------:R-:W-:-:S07]  /*0100*/  IMAD.MOV R4, RZ, RZ, -R3 ;  /* 0x000000ffff047224 */ /* 0x000fce00078e0a03 */
.L_x_1:
[C---:B------:R-:W-:Y:S01]  /*0110*/  IADD3 R7, PT, PT, R2.reuse, -0x3, RZ ;  /* 0xfffffffd02077810 */ /* 0x040fe20007ffe0ff */
[----:B------:R-:W-:-:S04]  /*0120*/  VIADD R8, R2, 0xfffffdfb ;  /* 0xfffffdfb02087836 */ /* 0x000fc80000000000 */
[----:B------:R-:W-:-:S05]  /*0130*/  IMAD.HI R5, R7, 0x7f807f81, RZ ;  /* 0x7f807f8107057827 */ /* 0x000fca00078e02ff */
[----:B------:R-:W-:-:S04]  /*0140*/  SHF.R.U32.HI R6, RZ, 0x1f, R5 ;  /* 0x0000001fff067819 */ /* 0x000fc80000011605 */
[----:B------:R-:W-:-:S05]  /*0150*/  LEA.HI.SX32 R6, R5, R6, 0x18 ;  /* 0x0000000605067211 */ /* 0x000fca00078fc2ff */
[----:B------:R-:W-:-:S04]  /*0160*/  IMAD R6, R6, -0x202, R7 ;  /* 0xfffffdfe06067824 */ /* 0x000fc800078e0207 */
[----:B------:R-:W-:-:S05]  /*0170*/  VIADD R5, R6, 0xffffffff ;  /* 0xffffffff06057836 */ /* 0x000fca0000000000 */
[----:B------:R-:W-:-:S04]  /*0180*/  ISETP.GT.U32.AND P1, PT, R5, 0x1ff, PT ;  /* 0x000001ff0500780c */ /* 0x000fc80003f24070 */
[----:B------:R-:W-:Y:S02]  /*0190*/  ISETP.GT.U32.OR P1, PT, R8, 0x403ff, P1 ;  /* 0x000403ff0800780c */ /* 0x000fe40000f24470 */
[----:B------:R-:W1:Y:S11]  /*01a0*/  LDC.64 R8, c[0x0][0x380] ;  /* 0x0000e000ff087b82 */ /* 0x000e760000000a00 */
[----:B------:R-:W-:-:S05]  /*01b0*/  @!P1 IMAD.HI.U32 R5, R7, -0xff00ff, RZ ;  /* 0xff00ff0107059827 */ /* 0x000fca00078e00ff */
[----:B------:R-:W-:-:S05]  /*01c0*/  @!P1 SHF.R.U32.HI R5, RZ, 0x9, R5 ;  /* 0x00000009ff059819 */ /* 0x000fca0000011605 */
[----:B------:R-:W-:-:S04]  /*01d0*/  @!P1 IMAD R5, R6, 0x202, R5 ;  /* 0x0000020206059824 */ /* 0x000fc800078e0205 */
[C---:B------:R-:W-:Y:S01]  /*01e0*/  @!P1 VIADD R11, R5.reuse, 0xffffffff ;  /* 0xffffffff050b9836 */ /* 0x040fe20000000000 */
[C---:B------:R-:W-:Y:S01]  /*01f0*/  @!P1 IADD3 R13, PT, PT, R5.reuse, -0x202, RZ ;  /* 0xfffffdfe050d9810 */ /* 0x040fe20007ffe0ff */
[----:B-1----:R-:W-:-:S04]  /*0200*/  @!P1 IMAD.WIDE.U32 R6, R5, 0x4, R8 ;  /* 0x0000000405069825 */ /* 0x002fc800078e0008 */
[--C-:B------:R-:W-:Y:S01]  /*0210*/  @!P1 IMAD.WIDE.U32 R12, R13, 0x4, R8.reuse ;  /* 0x000000040d0c9825 */ /* 0x100fe200078e0008 */
[----:B0-----:R-:W2:Y:S03]  /*0220*/  @!P1 LDG.E R16, desc[UR4][R6.64+0x4] ;  /* 0x0000040406109981 */ /* 0x001ea6000c1e1900 */
[----:B------:R-:W-:Y:S02]  /*0230*/  @!P1 IMAD.WIDE.U32 R8, R11, 0x4, R8 ;  /* 0x000000040b089825 */ /* 0x000fe400078e0008 */
[----:B------:R0:W3:Y:S04]  /*0240*/  @!P1 LDG.E R11, desc[UR4][R6.64+0x808] ;  /* 0x00080804060b9981 */ /* 0x0000e8000c1e1900 */
[----:B------:R-:W3:Y:S04]  /*0250*/  @!P1 LDG.E R12, desc[UR4][R12.64] ;  /* 0x000000040c0c9981 */ /* 0x000ee8000c1e1900 */
[----:B------:R1:W3:Y:S01]  /*0260*/  @!P1 LDG.E R14, desc[UR4][R8.64] ;  /* 0x00000004080e9981 */ /* 0x0002e2000c1e1900 */
[----:B------:R-:W-:Y:S01]  /*0270*/  VIADD R17, R2, 0xfffffffe ;  /* 0xfffffffe02117836 */ /* 0x000fe20000000000 */
[----:B0-----:R-:W0:Y:S03]  /*0280*/  LDC.64 R6, c[0x0][0x380] ;  /* 0x0000e000ff067b82 */ /* 0x001e260000000a00 */
[----:B------:R-:W-:-:S05]  /*0290*/  IMAD.HI R15, R17, 0x7f807f81, RZ ;  /* 0x7f807f81110f7827 */ /* 0x000fca00078e02ff */
[----:B------:R-:W-:Y:S01]  /*02a0*/  SHF.R.U32.HI R18, RZ, 0x1f, R15 ;  /* 0x0000001fff127819 */ /* 0x000fe2000001160f */
[----:B-1----:R-:W1:Y:S03]  /*02b0*/  LDC.64 R8, c[0x0][0x388] ;  /* 0x0000e200ff087b82 */ /* 0x002e660000000a00 */
[----:B------:R-:W-:-:S05]  /*02c0*/  LEA.HI.SX32 R18, R15, R18, 0x18 ;  /* 0x000000120f127211 */ /* 0x000fca00078fc2ff */
[----:B------:R-:W-:-:S05]  /*02d0*/  IMAD R18, R18, -0x202, R17 ;  /* 0xfffffdfe12127824 */ /* 0x000fca00078e0211 */
[----:B------:R-:W-:-:S04]  /*02e0*/  IADD3 R15, PT, PT, R18, -0x1, RZ ;  /* 0xffffffff120f7810 */ /* 0x000fc80007ffe0ff */
[----:B------:R-:W-:Y:S01]  /*02f0*/  ISETP.GT.U32.AND P0, PT, R15, 0x1ff, PT ;  /* 0x000001ff0f00780c */ /* 0x000fe20003f04070 */
[----:B------:R-:W-:-:S05]  /*0300*/  VIADD R15, R2, 0xfffffdfc ;  /* 0xfffffdfc020f7836 */ /* 0x000fca0000000000 */
[----:B------:R-:W-:-:S13]  /*0310*/  ISETP.GT.U32.OR P0, PT, R15, 0x403ff, P0 ;  /* 0x000403ff0f00780c */ /* 0x000fda0000704470 */
[----:B------:R-:W-:-:S05]  /*0320*/  @!P0 IMAD.HI.U32 R13, R17, -0xff00ff, RZ ;  /* 0xff00ff01110d8827 */ /* 0x000fca00078e00ff */
[----:B------:R-:W-:Y:S01]  /*0330*/  @!P0 SHF.R.U32.HI R13, RZ, 0x9, R13 ;  /* 0x00000009ff0d8819 */ /* 0x000fe2000001160d */
[----:B-1----:R-:W-:Y:S01]  /*0340*/  @!P1 IMAD.WIDE.U32 R8, R5, 0x4, R8 ;  /* 0x0000000405089825 */ /* 0x002fe200078e0008 */
[----:B---3--:R-:W-:-:S05]  /*0350*/  @!P1 IADD3 R11, PT, PT, R14, R11, R12 ;  /* 0x0000000b0e0b9210 */ /* 0x008fca0007ffe00c */
[----:B--2---:R-:W-:Y:S02]  /*0360*/  @!P1 IMAD.IADD R16, R11, 0x1, R16 ;  /* 0x000000010b109824 */ /* 0x004fe400078e0210 */
[----:B------:R-:W-:-:S03]  /*0370*/  @!P0 IMAD R11, R18, 0x202, R13 ;  /* 0x00000202120b8824 */ /* 0x000fc600078e020d */
[----:B------:R-:W-:Y:S02]  /*0380*/  @!P1 SHF.R.S32.HI R13, RZ, 0x1f, R16 ;  /* 0x0000001fff0d9819 */ /* 0x000fe40000011410 */
[----:B------:R-:W-:Y:S02]  /*0390*/  @!P0 IADD3 R15, PT, PT, R11, -0x202, RZ ;  /* 0xfffffdfe0b0f8810 */ /* 0x000fe40007ffe0ff */
[----:B------:R-:W-:Y:S01]  /*03a0*/  @!P1 LEA.HI R13, R13, R16, RZ, 0x2 ;  /* 0x000000100d0d9211 */ /* 0x000fe200078f10ff */
[----:B------:R-:W-:-:S03]  /*03b0*/  @!P0 VIADD R17, R11, 0xffffffff ;  /* 0xffffffff0b118836 */ /* 0x000fc60000000000 */
[----:B------:R-:W-:Y:S01]  /*03c0*/  @!P1 SHF.R.S32.HI R5, RZ, 0x2, R13 ;  /* 0x00000002ff059819 */ /* 0x000fe2000001140d */
[----:B0-----:R-:W-:-:S04]  /*03d0*/  @!P0 IMAD.WIDE.U32 R12, R15, 0x4, R6 ;  /* 0x000000040f0c8825 */ /* 0x001fc800078e0006 */
[----:B------:R-:W-:-:S04]  /*03e0*/  @!P0 IMAD.WIDE.U32 R14, R17, 0x4, R6 ;  /* 0x00000004110e8825 */ /* 0x000fc800078e0006 */
[----:B------:R-:W-:Y:S01]  /*03f0*/  @!P0 IMAD.WIDE.U32 R6, R11, 0x4, R6 ;  /* 0x000000040b068825 */ /* 0x000fe200078e0006 */
[----:B------:R0:W-:Y:S04]  /*0400*/  @!P1 STG.E desc[UR4][R8.64], R5 ;  /* 0x0000000508009986 */ /* 0x0001e8000c101904 */
[----:B------:R-:W2:Y:S04]  /*0410*/  @!P0 LDG.E R12, desc[UR4][R12.64] ;  /* 0x000000040c0c8981 */ /* 0x000ea8000c1e1900 */
[----:B------:R-:W2:Y:S04]  /*0420*/  @!P0 LDG.E R14, desc[UR4][R14.64] ;  /* 0x000000040e0e8981 */ /* 0x000ea8000c1e1900 */
[----:B------:R-:W2:Y:S01]  /*0430*/  @!P0 LDG.E R17, desc[UR4][R6.64+0x808] ;  /* 0x0008080406118981 */ /* 0x000ea2000c1e1900 */
[----:B------:R-:W-:Y:S01]  /*0440*/  VIADD R18, R2, 0xffffffff ;  /* 0xffffffff02127836 */ /* 0x000fe20000000000 */
[----:B0-----:R-:W0:Y:S02]  /*0450*/  LDC.64 R8, c[0x0][0x388] ;  /* 0x0000e200ff087b82 */ /* 0x001e240000000a00 */
[----:B------:R1:W3:Y:S01]  /*0460*/  @!P0 LDG.E R19, desc[UR4][R6.64+0x4] ;  /* 0x0000040406138981 */ /* 0x0002e2000c1e1900 */
[----:B------:R-:W-:-:S05]  /*0470*/  IMAD.HI R16, R18, 0x7f807f81, RZ ;  /* 0x7f807f8112107827 */ /* 0x000fca00078e02ff */
[----:B------:R-:W-:-:S04]  /*0480*/  SHF.R.U32.HI R21, RZ, 0x1f, R16 ;  /* 0x0000001fff157819 */ /* 0x000fc80000011610 */
[----:B------:R-:W-:Y:S01]  /*0490*/  LEA.HI.SX32 R21, R16, R21, 0x18 ;  /* 0x0000001510157211 */ /* 0x000fe200078fc2ff */
[----:B------:R-:W-:Y:S01]  /*04a0*/  VIADD R5, R2, 0xfffffdfd ;  /* 0xfffffdfd02057836 */ /* 0x000fe20000000000 */
[----:B-1----:R-:W1:Y:S03]  /*04b0*/  LDC.64 R6, c[0x0][0x380] ;  /* 0x0000e000ff067b82 */ /* 0x002e660000000a00 */
[----:B------:R-:W-:-:S05]  /*04c0*/  IMAD R20, R21, -0x202, R18 ;  /* 0xfffffdfe15147824 */ /* 0x000fca00078e0212 */
[----:B------:R-:W-:-:S04]  /*04d0*/  IADD3 R16, PT, PT, R20, -0x1, RZ ;  /* 0xffffffff14107810 */ /* 0x000fc80007ffe0ff */
[----:B------:R-:W-:-:S04]  /*04e0*/  ISETP.GT.U32.AND P1, PT, R16, 0x1ff, PT ;  /* 0x000001ff1000780c */ /* 0x000fc80003f24070 */
[----:B------:R-:W-:-:S13]  /*04f0*/  ISETP.GT.U32.OR P1, PT, R5, 0x403ff, P1 ;  /* 0x000403ff0500780c */ /* 0x000fda0000f24470 */
[----:B------:R-:W-:-:S05]  /*0500*/  @!P1 IMAD.HI.U32 R5, R18, -0xff00ff, RZ ;  /* 0xff00ff0112059827 */ /* 0x000fca00078e00ff */
[----:B------:R-:W-:-:S05]  /*0510*/  @!P1 SHF.R.U32.HI R5, RZ, 0x9, R5 ;  /* 0x00000009ff059819 */ /* 0x000fca0000011605 */
[----:B------:R-:W-:Y:S02]  /*0520*/  @!P1 IMAD R5, R20, 0x202, R5 ;  /* 0x0000020214059824 */ /* 0x000fe400078e0205 */
[----:B0-----:R-:W-:-:S03]  /*0530*/  @!P0 IMAD.WIDE.U32 R8, R11, 0x4, R8 ;  /* 0x000000040b088825 */ /* 0x001fc600078e0008 */
[----:B------:R-:W-:Y:S02]  /*0540*/  @!P1 IADD3 R15, PT, PT, R5, -0x202, RZ ;  /* 0xfffffdfe050f9810 */ /* 0x000fe40007ffe0ff */
[----:B--2---:R-:W-:-:S05]  /*0550*/  @!P0 IADD3 R12, PT, PT, R14, R17, R12 ;  /* 0x000000110e0c8210 */ /* 0x004fca0007ffe00c */
[----:B---3--:R-:W-:-:S05]  /*0560*/  @!P0 IMAD.IADD R12, R12, 0x1, R19 ;  /* 0x000000010c0c8824 */ /* 0x008fca00078e0213 */
[----:B------:R-:W-:Y:S01]  /*0570*/  @!P0 SHF.R.S32.HI R13, RZ, 0x1f, R12 ;  /* 0x0000001fff0d8819 */ /* 0x000fe2000001140c */
[----:B------:R-:W-:-:S03]  /*0580*/  @!P1 VIADD R17, R5, 0xffffffff ;  /* 0xffffffff05119836 */ /* 0x000fc60000000000 */
[----:B------:R-:W-:Y:S01]  /*0590*/  @!P0 LEA.HI R13, R13, R12, RZ, 0x2 ;  /* 0x0000000c0d0d8211 */ /* 0x000fe200078f10ff */
[----:B-1----:R-:W-:-:S03]  /*05a0*/  @!P1 IMAD.WIDE.U32 R16, R17, 0x4, R6 ;  /* 0x0000000411109825 */ /* 0x002fc600078e0006 */
[----:B------:R-:W-:Y:S01]  /*05b0*/  @!P0 SHF.R.S32.HI R11, RZ, 0x2, R13 ;  /* 0x00000002ff0b8819 */ /* 0x000fe2000001140d */
[----:B------:R-:W-:-:S04]  /*05c0*/  @!P1 IMAD.WIDE.U32 R12, R15, 0x4, R6 ;  /* 0x000000040f0c9825 */ /* 0x000fc800078e0006 */
[----:B------:R-:W-:Y:S01]  /*05d0*/  @!P1 IMAD.WIDE.U32 R14, R5, 0x4, R6 ;  /* 0x00000004050e9825 */ /* 0x000fe200078e0006 */
[----:B------:R0:W-:Y:S04]  /*05e0*/  @!P0 STG.E desc[UR4][R8.64], R11 ;  /* 0x0000000b08008986 */ /* 0x0001e8000c101904 */
[----:B------:R-:W2:Y:S04]  /*05f0*/  @!P1 LDG.E R12, desc[UR4][R12.64] ;  /* 0x000000040c0c9981 */ /* 0x000ea8000c1e1900 */
[----:B------:R1:W2:Y:S04]  /*0600*/  @!P1 LDG.E R16, desc[UR4][R16.64] ;  /* 0x0000000410109981 */ /* 0x0002a8000c1e1900 */
[----:B------:R-:W2:Y:S01]  /*0610*/  @!P1 LDG.E R19, desc[UR4][R14.64+0x808] ;  /* 0x000808040e139981 */ /* 0x000ea2000c1e1900 */
[----:B------:R-:W-:Y:S01]  /*0620*/  IMAD.HI R6, R2, 0x7f807f81, RZ ;  /* 0x7f807f8102067827 */ /* 0x000fe200078e02ff */
[----:B0-----:R-:W0:Y:S02]  /*0630*/  LDC.64 R8, c[0x0][0x388] ;  /* 0x0000e200ff087b82 */ /* 0x001e240000000a00 */
[----:B------:R3:W4:Y:S02]  /*0640*/  @!P1 LDG.E R21, desc[UR4][R14.64+0x4] ;  /* 0x000004040e159981 */ /* 0x000724000c1e1900 */
[----:B------:R-:W-:-:S04]  /*0650*/  SHF.R.U32.HI R7, RZ, 0x1f, R6 ;  /* 0x0000001fff077819 */ /* 0x000fc80000011606 */
[----:B------:R-:W-:-:S05]  /*0660*/  LEA.HI.SX32 R7, R6, R7, 0x18 ;  /* 0x0000000706077211 */ /* 0x000fca00078fc2ff */
[----:B------:R-:W-:-:S04]  /*0670*/  IMAD R18, R7, -0x202, R2 ;  /* 0xfffffdfe07127824 */ /* 0x000fc800078e0202 */
[----:B------:R-:W-:-:S05]  /*0680*/  VIADD R6, R18, 0xffffffff ;  /* 0xffffffff12067836 */ /* 0x000fca0000000000 */
[----:B------:R-:W-:Y:S02]  /*0690*/  ISETP.GT.U32.AND P0, PT, R6, 0x1ff, PT ;  /* 0x000001ff0600780c */ /* 0x000fe40003f04070 */
[----:B------:R-:W-:-:S04]  /*06a0*/  IADD3 R6, PT, PT, R2, -0x202, RZ ;  /* 0xfffffdfe02067810 */ /* 0x000fc80007ffe0ff */
[----:B------:R-:W-:Y:S02]  /*06b0*/  ISETP.GT.U32.OR P0, PT, R6, 0x403ff, P0 ;  /* 0x000403ff0600780c */ /* 0x000fe40000704470 */
[----:B------:R-:W5:Y:S11]  /*06c0*/  LDC.64 R6, c[0x0][0x380] ;  /* 0x0000e000ff067b82 */ /* 0x000f760000000a00 */
[----:B------:R-:W-:-:S05]  /*06d0*/  @!P0 IMAD.HI.U32 R11, R2, -0xff00ff, RZ ;  /* 0xff00ff01020b8827 */ /* 0x000fca00078e00ff */
[----:B------:R-:W-:-:S05]  /*06e0*/  @!P0 SHF.R.U32.HI R11, RZ, 0x9, R11 ;  /* 0x00000009ff0b8819 */ /* 0x000fca000001160b */
[----:B------:R-:W-:Y:S02]  /*06f0*/  @!P0 IMAD R11, R18, 0x202, R11 ;  /* 0x00000202120b8824 */ /* 0x000fe400078e020b */
[----:B0-----:R-:W-:-:S03]  /*0700*/  @!P1 IMAD.WIDE.U32 R8, R5, 0x4, R8 ;  /* 0x0000000405089825 */ /* 0x001fc600078e0008 */
[C---:B-1----:R-:W-:Y:S01]  /*0710*/  @!P0 IADD3 R17, PT, PT, R11.reuse, -0x1, RZ ;  /* 0xffffffff0b118810 */ /* 0x042fe20007ffe0ff */
[----:B---3--:R-:W-:Y:S01]  /*0720*/  @!P0 VIADD R15, R11, 0xfffffdfe ;  /* 0xfffffdfe0b0f8836 */ /* 0x008fe20000000000 */
[----:B--2---:R-:W-:-:S05]  /*0730*/  @!P1 IADD3 R12, PT, PT, R16, R19, R12 ;  /* 0x00000013100c9210 */ /* 0x004fca0007ffe00c */
[----:B----4-:R-:W-:-:S05]  /*0740*/  @!P1 IMAD.IADD R12, R12, 0x1, R21 ;  /* 0x000000010c0c9824 */ /* 0x010fca00078e0215 */
[----:B------:R-:W-:-:S04]  /*0750*/  @!P1 SHF.R.S32.HI R13, RZ, 0x1f, R12 ;  /* 0x0000001fff0d9819 */ /* 0x000fc8000001140c */
[----:B------:R-:W-:Y:S01]  /*0760*/  @!P1 LEA.HI R13, R13, R12, RZ, 0x2 ;  /* 0x0000000c0d0d9211 */ /* 0x000fe200078f10ff */
[----:B-----5:R-:W-:-:S03]  /*0770*/  @!P0 IMAD.WIDE.U32 R16, R17, 0x4, R6 ;  /* 0x0000000411108825 */ /* 0x020fc600078e0006 */
[----:B------:R-:W-:Y:S01]  /*0780*/  @!P1 SHF.R.S32.HI R5, RZ, 0x2, R13 ;  /* 0x00000002ff059819 */ /* 0x000fe2000001140d */
[----:B------:R-:W-:-:S04]  /*0790*/  @!P0 IMAD.WIDE.U32 R12, R15, 0x4, R6 ;  /* 0x000000040f0c8825 */ /* 0x000fc800078e0006 */
[----:B------:R-:W-:Y:S01]  /*07a0*/  @!P0 IMAD.WIDE.U32 R14, R11, 0x4, R6 ;  /* 0x000000040b0e8825 */ /* 0x000fe200078e0006 */
[----:B------:R1:W-:Y:S01]  /*07b0*/  @!P1 STG.E desc[UR4][R8.64], R5 ;  /* 0x0000000508009986 */ /* 0x0003e2000c101904 */
[----:B------:R-:W0:Y:S03]  /*07c0*/  LDC.64 R6, c[0x0][0x388] ;  /* 0x0000e200ff067b82 */ /* 0x000e260000000a00 */
[----:B------:R-:W2:Y:S04]  /*07d0*/  @!P0 LDG.E R12, desc[UR4][R12.64] ;  /* 0x000000040c0c8981 */ /* 0x000ea8000c1e1900 */
[----:B------:R-:W2:Y:S04]  /*07e0*/  @!P0 LDG.E R16, desc[UR4][R16.64] ;  /* 0x0000000410108981 */ /* 0x000ea8000c1e1900 */
[----:B------:R-:W2:Y:S04]  /*07f0*/  @!P0 LDG.E R19, desc[UR4][R14.64+0x808] ;  /* 0x000808040e138981 */ /* 0x000ea8000c1e1900 */
[----:B------:R-:W3:Y:S01]  /*0800*/  @!P0 LDG.E R18, desc[UR4][R14.64+0x4] ;  /* 0x000004040e128981 */ /* 0x000ee2000c1e1900 */
[----:B------:R-:W-:-:S02]  /*0810*/  VIADD R4, R4, 0x4 ;  /* 0x0000000404047836 */ /* 0x000fc40000000000 */
[----:B0-----:R-:W-:Y:S01]  /*0820*/  @!P0 IMAD.WIDE.U32 R6, R11, 0x4, R6 ;  /* 0x000000040b068825 */ /* 0x001fe200078e0006 */
[----:B------:R-:W-:Y:S02]  /*0830*/  IADD3 R2, PT, PT, R2, 0x4, RZ ;  /* 0x0000000402027810 */ /* 0x000fe40007ffe0ff */
[----:B--2---:R-:W-:-:S05]  /*0840*/  @!P0 IADD3 R19, PT, PT, R16, R19, R12 ;  /* 0x0000001310138210 */ /* 0x004fca0007ffe00c */
[----:B---3--:R-:W-:-:S05]  /*0850*/  @!P0 IMAD.IADD R18, R19, 0x1, R18 ;  /* 0x0000000113128824 */ /* 0x008fca00078e0212 */
[----:B------:R-:W-:-:S04]  /*0860*/  @!P0 SHF.R.S32.HI R19, RZ, 0x1f, R18 ;  /* 0x0000001fff138819 */ /* 0x000fc80000011412 */
[----:B------:R-:W-:-:S04]  /*0870*/  @!P0 LEA.HI R19, R19, R18, RZ, 0x2 ;  /* 0x0000001213138211 */ /* 0x000fc800078f10ff */
[----:B------:R-:W-:-:S05]  /*0880*/  @!P0 SHF.R.S32.HI R19, RZ, 0x2, R19 ;  /* 0x00000002ff138819 */ /* 0x000fca0000011413 */
[----:B------:R1:W-:Y:S01]  /*0890*/  @!P0 STG.E desc[UR4][R6.64], R19 ;  /* 0x0000001306008986 */ /* 0x0003e2000c101904 */
[----:B------:R-:W-:-:S13]  /*08a0*/  ISETP.NE.AND P0, PT, R4, RZ, PT ;  /* 0x000000ff0400720c */ /* 0x000fda0003f05270 */
[----:B-1----:R-:W-:Y:S05]  /*08b0*/  @P0 BRA `(.L_x_1) ;  /* 0xfffffff800140947 */ /* 0x002fea000383ffff */
.L_x_0:
[----:B0-----:R-:W-:Y:S05]  /*08c0*/  @!P2 EXIT ;  /* 0x000000000000a94d */ /* 0x001fea0003800000 */
[----:B------:R-:W-:-:S13]  /*08d0*/  ISETP.NE.AND P0, PT, R10, 0x1, PT ;  /* 0x000000010a00780c */ /* 0x000fda0003f05270 */
[----:B------:R-:W-:Y:S05]  /*08e0*/  @!P0 BRA `(.L_x_2) ;  /* 0x0000000400048947 */ /* 0x000fea0003800000 */
[----:B------:R-:W0:Y:S01]  /*08f0*/  LDCU UR6, c[0x0][0x390] ;  /* 0x00007200ff0677ac */ /* 0x000e220008000800 */
[----:B------:R-:W1:Y:S01]  /*0900*/  LDC.64 R12, c[0x0][0x380] ;  /* 0x0000e000ff0c7b82 */ /* 0x000e620000000a00 */
[----:B0-----:R-:W-:-:S04]  /*0910*/  IMAD R2, R0, UR6, R3 ;  /* 0x0000000600027c24 */ /* 0x001fc8000f8e0203 */
[----:B------:R-:W-:-:S04]  /*0920*/  IMAD.HI R4, R2, 0x7f807f81, RZ ;  /* 0x7f807f8102047827 */ /* 0x000fc800078e02ff */
[----:B------:R-:W-:Y:S01]  /*0930*/  VIADD R6, R2, 0xfffffdfe ;  /* 0xfffffdfe02067836 */ /* 0x000fe20000000000 */
[----:B------:R-:W-:-:S04]  /*0940*/  SHF.R.U32.HI R5, RZ, 0x1f, R4 ;  /* 0x0000001fff057819 */ /* 0x000fc80000011604 */
[----:B------:R-:W-:-:S05]  /*0950*/  LEA.HI.SX32 R5, R4, R5, 0x18 ;  /* 0x0000000504057211 */ /* 0x000fca00078fc2ff */
[----:B------:R-:W-:-:S04]  /*0960*/  IMAD R5, R5, -0x202, R2 ;  /* 0xfffffdfe05057824 */ /* 0x000fc800078e0202 */
[----:B------:R-:W-:-:S05]  /*0970*/  VIADD R4, R5, 0xffffffff ;  /* 0xffffffff05047836 */ /* 0x000fca0000000000 */
[----:B------:R-:W-:-:S04]  /*0980*/  ISETP.GT.U32.AND P0, PT, R4, 0x1ff, PT ;  /* 0x000001ff0400780c */ /* 0x000fc80003f04070 */
[----:B------:R-:W-:-:S13]  /*0990*/  ISETP.GT.U32.OR P0, PT, R6, 0x403ff, P0 ;  /* 0x000403ff0600780c */ /* 0x000fda0000704470 */
[----:B------:R-:W-:-:S05]  /*09a0*/  @!P0 IMAD.HI.U32 R4, R2, -0xff00ff, RZ ;  /* 0xff00ff0102048827 */ /* 0x000fca00078e00ff */
[----:B------:R-:W-:-:S05]  /*09b0*/  @!P0 SHF.R.U32.HI R4, RZ, 0x9, R4 ;  /* 0x00000009ff048819 */ /* 0x000fca0000011604 */
[----:B------:R-:W-:-:S04]  /*09c0*/  @!P0 IMAD R7, R5, 0x202, R4 ;  /* 0x0000020205078824 */ /* 0x000fc800078e0204 */
[C---:B------:R-:W-:Y:S01]  /*09d0*/  @!P0 VIADD R5, R7.reuse, 0xffffffff ;  /* 0xffffffff07058836 */ /* 0x040fe20000000000 */
[C---:B------:R-:W-:Y:S01]  /*09e0*/  @!P0 IADD3 R9, PT, PT, R7.reuse, -0x202, RZ ;  /* 0xfffffdfe07098810 */ /* 0x040fe20007ffe0ff */
[----:B-1----:R-:W-:-:S04]  /*09f0*/  @!P0 IMAD.WIDE.U32 R10, R7, 0x4, R12 ;  /* 0x00000004070a8825 */ /* 0x002fc800078e000c */
[--C-:B------:R-:W-:Y:S01]  /*0a00*/  @!P0 IMAD.WIDE.U32 R8, R9, 0x4, R12.reuse ;  /* 0x0000000409088825 */ /* 0x100fe200078e000c */
[----:B------:R-:W2:Y:S03]  /*0a10*/  @!P0 LDG.E R15, desc[UR4][R10.64+0x808] ;  /* 0x000808040a0f8981 */ /* 0x000ea6000c1e1900 */
[----:B------:R-:W-:Y:S01]  /*0a20*/  @!P0 IMAD.WIDE.U32 R12, R5, 0x4, R12 ;  /* 0x00000004050c8825 */ /* 0x000fe200078e000c */
[----:B------:R-:W3:Y:S01]  /*0a30*/  @!P0 LDG.E R6, desc[UR4][R10.64+0x4] ;  /* 0x000004040a068981 */ /* 0x000ee2000c1e1900 */
[----:B------:R-:W0:Y:S03]  /*0a40*/  LDC.64 R4, c[0x0][0x388] ;  /* 0x0000e200ff047b82 */ /* 0x000e260000000a00 */
[----:B------:R-:W2:Y:S04]  /*0a50*/  @!P0 LDG.E R8, desc[UR4][R8.64] ;  /* 0x0000000408088981 */ /* 0x000ea8000c1e1900 */
[----:B------:R-:W2:Y:S01]  /*0a60*/  @!P0 LDG.E R12, desc[UR4][R12.64] ;  /* 0x000000040c0c8981 */ /* 0x000ea2000c1e1900 */
[----:B------:R-:W-:-:S05]  /*0a70*/  IADD3 R16, PT, PT, R2, 0x1, RZ ;  /* 0x0000000102107810 */ /* 0x000fca0007ffe0ff */
[----:B------:R-:W-:-:S05]  /*0a80*/  IMAD.HI R14, R16, 0x7f807f81, RZ ;  /* 0x7f807f81100e7827 */ /* 0x000fca00078e02ff */
[----:B------:R-:W-:-:S04]  /*0a90*/  SHF.R.U32.HI R17, RZ, 0x1f, R14 ;  /* 0x0000001fff117819 */ /* 0x000fc8000001160e */
[----:B------:R-:W-:Y:S01]  /*0aa0*/  LEA.HI.SX32 R17, R14, R17, 0x18 ;  /* 0x000000110e117211 */ /* 0x000fe200078fc2ff */
[----:B0-----:R-:W-:-:S04]  /*0ab0*/  @!P0 IMAD.WIDE.U32 R4, R7, 0x4, R4 ;  /* 0x0000000407048825 */ /* 0x001fc800078e0004 */
[----:B------:R-:W-:Y:S02]  /*0ac0*/  IMAD R17, R17, -0x202, R16 ;  /* 0xfffffdfe11117824 */ /* 0x000fe400078e0210 */
[----:B------:R-:W-:Y:S01]  /*0ad0*/  VIADD R2, R2, 0xfffffdff ;  /* 0xfffffdff02027836 */ /* 0x000fe20000000000 */
[----:B------:R-:W-:Y:S01]  /*0ae0*/  BSSY.RECONVERGENT B0, `(.L_x_3) ;  /* 0x0000020000007945 */ /* 0x000fe20003800200 */
[----:B--2---:R-:W-:-:S05]  /*0af0*/  @!P0 IADD3 R15, PT, PT, R12, R15, R8 ;  /* 0x0000000f0c0f8210 */ /* 0x004fca0007ffe008 */
[----:B---3--:R-:W-:-:S05]  /*0b00*/  @!P0 IMAD.IADD R6, R15, 0x1, R6 ;  /* 0x000000010f068824 */ /* 0x008fca00078e0206 */
[----:B------:R-:W-:-:S04]  /*0b10*/  @!P0 SHF.R.S32.HI R9, RZ, 0x1f, R6 ;  /* 0x0000001fff098819 */ /* 0x000fc80000011406 */
[----:B------:R-:W-:Y:S02]  /*0b20*/  @!P0 LEA.HI R9, R9, R6, RZ, 0x2 ;  /* 0x0000000609098211 */ /* 0x000fe400078f10ff */
[----:B------:R-:W-:Y:S02]  /*0b30*/  IADD3 R6, PT, PT, R17, -0x1, RZ ;  /* 0xffffffff11067810 */ /* 0x000fe40007ffe0ff */
[----:B------:R-:W-:Y:S02]  /*0b40*/  @!P0 SHF.R.S32.HI R9, RZ, 0x2, R9 ;  /* 0x00000002ff098819 */ /* 0x000fe40000011409 */
[----:B------:R-:W-:-:S03]  /*0b50*/  ISETP.GT.U32.AND P1, PT, R6, 0x1ff, PT ;  /* 0x000001ff0600780c */ /* 0x000fc60003f24070 */
[----:B------:R0:W-:Y:S01]  /*0b60*/  @!P0 STG.E desc[UR4][R4.64], R9 ;  /* 0x0000000904008986 */ /* 0x0001e2000c101904 */
[----:B------:R-:W-:-:S13]  /*0b70*/  ISETP.GT.U32.OR P1, PT, R2, 0x403ff, P1 ;  /* 0x000403ff0200780c */ /* 0x000fda0000f24470 */
[----:B0-----:R-:W-:Y:S05]  /*0b80*/  @P1 BRA `(.L_x_4) ;  /* 0x0000000000541947 */ /* 0x001fea0003800000 */
[----:B------:R-:W0:Y:S01]  /*0b90*/  LDC.64 R8, c[0x0][0x380] ;  /* 0x0000e000ff087b82 */ /* 0x000e220000000a00 */
[----:B------:R-:W-:-:S05]  /*0ba0*/  IMAD.HI.U32 R2, R16, -0xff00ff, RZ ;  /* 0xff00ff0110027827 */ /* 0x000fca00078e00ff */
[----:B------:R-:W-:-:S05]  /*0bb0*/  SHF.R.U32.HI R2, RZ, 0x9, R2 ;  /* 0x00000009ff027819 */ /* 0x000fca0000011602 */
[----:B------:R-:W-:-:S04]  /*0bc0*/  IMAD R13, R17, 0x202, R2 ;  /* 0x00000202110d7824 */ /* 0x000fc800078e0202 */
[C---:B------:R-:W-:Y:S01]  /*0bd0*/  VIADD R11, R13.reuse, 0xffffffff ;  /* 0xffffffff0d0b7836 */ /* 0x040fe20000000000 */
[C---:B------:R-:W-:Y:S01]  /*0be0*/  IADD3 R5, PT, PT, R13.reuse, -0x202, RZ ;  /* 0xfffffdfe0d057810 */ /* 0x040fe20007ffe0ff */
[----:B0-----:R-:W-:-:S04]  /*0bf0*/  IMAD.WIDE.U32 R6, R13, 0x4, R8 ;  /* 0x000000040d067825 */ /* 0x001fc800078e0008 */
[--C-:B------:R-:W-:Y:S01]  /*0c00*/  IMAD.WIDE.U32 R4, R5, 0x4, R8.reuse ;  /* 0x0000000405047825 */ /* 0x100fe200078e0008 */
[----:B------:R-:W2:Y:S03]  /*0c10*/  LDG.E R15, desc[UR4][R6.64+0x808] ;  /* 0x00080804060f7981 */ /* 0x000ea6000c1e1900 */
[----:B------:R-:W-:Y:S01]  /*0c20*/  IMAD.WIDE.U32 R8, R11, 0x4, R8 ;  /* 0x000000040b087825 */ /* 0x000fe200078e0008 */
[----:B------:R-:W3:Y:S01]  /*0c30*/  LDG.E R2, desc[UR4][R6.64+0x4] ;  /* 0x0000040406027981 */ /* 0x000ee2000c1e1900 */
[----:B------:R-:W0:Y:S03]  /*0c40*/  LDC.64 R10, c[0x0][0x388] ;  /* 0x0000e200ff0a7b82 */ /* 0x000e260000000a00 */
[----:B------:R-:W2:Y:S04]  /*0c50*/  LDG.E R4, desc[UR4][R4.64] ;  /* 0x0000000404047981 */ /* 0x000ea8000c1e1900 */
[----:B------:R-:W2:Y:S01]  /*0c60*/  LDG.E R8, desc[UR4][R8.64] ;  /* 0x0000000408087981 */ /* 0x000ea2000c1e1900 */
[----:B0-----:R-:W-:Y:S01]  /*0c70*/  IMAD.WIDE.U32 R10, R13, 0x4, R10 ;  /* 0x000000040d0a7825 */ /* 0x001fe200078e000a */
[----:B--2---:R-:W-:-:S04]  /*0c80*/  IADD3 R15, PT, PT, R8, R15, R4 ;  /* 0x0000000f080f7210 */ /* 0x004fc80007ffe004 */
[----:B---3--:R-:W-:-:S04]  /*0c90*/  IADD3 R2, PT, PT, R15, R2, RZ ;  /* 0x000000020f027210 */ /* 0x008fc80007ffe0ff */
[----:B------:R-:W-:-:S04]  /*0ca0*/  SHF.R.S32.HI R15, RZ, 0x1f, R2 ;  /* 0x0000001fff0f7819 */ /* 0x000fc80000011402 */
[----:B------:R-:W-:-:S04]  /*0cb0*/  LEA.HI R15, R15, R2, RZ, 0x2 ;  /* 0x000000020f0f7211 */ /* 0x000fc800078f10ff */
[----:B------:R-:W-:-:S05]  /*0cc0*/  SHF.R.S32.HI R15, RZ, 0x2, R15 ;  /* 0x00000002ff0f7819 */ /* 0x000fca000001140f */
[----:B------:R0:W-:Y:S02]  /*0cd0*/  STG.E desc[UR4][R10.64], R15 ;  /* 0x0000000f0a007986 */ /* 0x0001e4000c101904 */
.L_x_4:
[----:B------:R-:W-:Y:S05]  /*0ce0*/  BSYNC.RECONVERGENT B0 ;  /* 0x0000000000007941 */ /* 0x000fea0003800200 */
.L_x_3:
[----:B------:R-:W-:-:S07]  /*0cf0*/  VIADD R3, R3, 0x2 ;  /* 0x0000000203037836 */ /* 0x000fce0000000000 */
.L_x_2:
[----:B------:R-:W1:Y:S02]  /*0d00*/  LDC R2, c[0x0][0x390] ;  /* 0x0000e400ff027b82 */ /* 0x000e640000000800 */
[----:B-1----:R-:W-:-:S04]  /*0d10*/  LOP3.LUT R4, R2, 0x1, RZ, 0xc0, !PT ;  /* 0x0000000102047812 */ /* 0x002fc800078ec0ff */
[----:B------:R-:W-:-:S13]  /*0d20*/  ISETP.NE.U32.AND P0, PT, R4, 0x1, PT ;  /* 0x000000010400780c */ /* 0x000fda0003f05070 */
[----:B------:R-:W-:Y:S05]  /*0d30*/  @P0 EXIT ;  /* 0x000000000000094d */ /* 0x000fea0003800000 */
[----:B------:R-:W-:-:S04]  /*0d40*/  IMAD R2, R0, R2, R3 ;  /* 0x0000000200027224 */ /* 0x000fc800078e0203 */
[----:B------:R-:W-:-:S04]  /*0d50*/  IMAD.HI R0, R2, 0x7f807f81, RZ ;  /* 0x7f807f8102007827 */ /* 0x000fc800078e02ff */
[----:B------:R-:W-:Y:S01]  /*0d60*/  VIADD R4, R2, 0xfffffdfe ;  /* 0xfffffdfe02047836 */ /* 0x000fe20000000000 */
[----:B------:R-:W-:-:S04]  /*0d70*/  SHF.R.U32.HI R3, RZ, 0x1f, R0 ;  /* 0x0000001fff037819 */ /* 0x000fc80000011600 */
[----:B------:R-:W-:-:S05]  /*0d80*/  LEA.HI.SX32 R3, R0, R3, 0x18 ;  /* 0x0000000300037211 */ /* 0x000fca00078fc2ff */
[----:B------:R-:W-:-:S05]  /*0d90*/  IMAD R3, R3, -0x202, R2 ;  /* 0xfffffdfe03037824 */ /* 0x000fca00078e0202 */
[----:B------:R-:W-:-:S04]  /*0da0*/  IADD3 R0, PT, PT, R3, -0x1, RZ ;  /* 0xffffffff03007810 */ /* 0x000fc80007ffe0ff */
[----:B------:R-:W-:-:S04]  /*0db0*/  ISETP.GT.U32.AND P0, PT, R0, 0x1ff, PT ;  /* 0x000001ff0000780c */ /* 0x000fc80003f04070 */
[----:B------:R-:W-:-:S13]  /*0dc0*/  ISETP.GT.U32.OR P0, PT, R4, 0x403ff, P0 ;  /* 0x000403ff0400780c */ /* 0x000fda0000704470 */
[----:B------:R-:W-:Y:S05]  /*0dd0*/  @P0 EXIT ;  /* 0x000000000000094d */ /* 0x000fea0003800000 */
[----:B------:R-:W1:Y:S01]  /*0de0*/  LDC.64 R6, c[0x0][0x380] ;  /* 0x0000e000ff067b82 */ /* 0x000e620000000a00 */
[----:B------:R-:W-:-:S05]  /*0df0*/  IMAD.HI.U32 R0, R2, -0xff00ff, RZ ;  /* 0xff00ff0102007827 */ /* 0x000fca00078e00ff */
[----:B------:R-:W-:-:S05]  /*0e00*/  SHF.R.U32.HI R0, RZ, 0x9, R0 ;  /* 0x00000009ff007819 */ /* 0x000fca0000011600 */
[----:B0-----:R-:W-:-:S04]  /*0e10*/  IMAD R11, R3, 0x202, R0 ;  /* 0x00000202030b7824 */ /* 0x001fc800078e0200 */
[C---:B------:R-:W-:Y:S01]  /*0e20*/  VIADD R9, R11.reuse, 0xffffffff ;  /* 0xffffffff0b097836 */ /* 0x040fe20000000000 */
[C---:B------:R-:W-:Y:S01]  /*0e30*/  IADD3 R3, PT, PT, R11.reuse, -0x202, RZ ;  /* 0xfffffdfe0b037810 */ /* 0x040fe20007ffe0ff */
[----:B-1----:R-:W-:-:S04]  /*0e40*/  IMAD.WIDE.U32 R4, R11, 0x4, R6 ;  /* 0x000000040b047825 */ /* 0x002fc800078e0006 */
        /* <DEDUP_REMOVED lines=13> */
[----:B------:R-:W-:Y:S01]  /*0f20*/  STG.E desc[UR4][R8.64], R13 ;  /* 0x0000000d08007986 */ /* 0x000fe2000c101904 */
[----:B------:R-:W-:Y:S05]  /*0f30*/  EXIT ;  /* 0x000000000000794d */ /* 0x000fea0003800000 */
.L_x_5:
[----:B------:R-:W-:-:S00]  /*0f40*/  BRA `(.L_x_5) ;  /* 0xfffffffc00fc7947 */ /* 0x000fc0000383ffff */
[----:B------:R-:W-:-:S00]  /*0f50*/  NOP ;  /* 0x0000000000007918 */ /* 0x000fc00000000000 */
        /* <DEDUP_REMOVED lines=10> */
.L_x_6:


//--------------------- .nv.shared.reserved.0     --------------------------
	.section	.nv.shared.reserved.0,"aw",@nobits
	.weak		__nv_reservedSMEM_offset_0_alias
	.size		__nv_reservedSMEM_offset_0_alias, 0, 64
	.other		__nv_reservedSMEM_offset_0_alias,@"STO_CUDA_RESERVED_SHARED STV_DEFAULT"
__nv_reservedSMEM_offset_0_alias:
	.zero		0
	.zero		64


//--------------------- .nv.constant0._Z10image_blurPiS_i --------------------------
	.section	.nv.constant0._Z10image_blurPiS_i,"a",@progbits
	.sectionflags	@""
	.align	4
.nv.constant0._Z10image_blurPiS_i:
	.zero		916


//--------------------- SYMBOLS --------------------------

	.type		.nv.reservedSmem.offset0,@object
	.size		.nv.reservedSmem.offset0,0x4
